//
// Generated by NVIDIA NVVM Compiler
//
// Compiler Build ID: CL-36424714
// Cuda compilation tools, release 13.0, V13.0.88
// Based on NVVM 20.0.0
//

.version 9.0
.target sm_100
.address_size 64

	// .globl	_Z25demonstrateBlockIsolationPi
.extern .func  (.param .b32 func_retval0) vprintf
(
	.param .b64 vprintf_param_0,
	.param .b64 vprintf_param_1
)
;
// _ZZ25demonstrateBlockIsolationPiE17block_shared_data has been demoted
// _ZZ25demonstrateBlockIsolationPiE15block_id_marker has been demoted
// _ZZ25demonstrateBlockIsolationPiE15attempt_counter has been demoted
// _ZZ26showWhyIndependenceMattersPiiE9local_sum has been demoted
// _ZZ26showWhyIndependenceMattersPiiE10block_data has been demoted
.global .align 1 .b8 $str[69] = {66, 108, 111, 99, 107, 32, 37, 100, 32, 105, 110, 105, 116, 105, 97, 108, 105, 122, 105, 110, 103, 32, 111, 110, 32, 83, 77, 32, 40, 115, 104, 97, 114, 101, 100, 32, 109, 101, 109, 111, 114, 121, 32, 97, 100, 100, 114, 101, 115, 115, 32, 115, 112, 97, 99, 101, 58, 32, 66, 108, 111, 99, 107, 95, 37, 100, 41, 10};
.global .align 1 .b8 $str$1[40] = {66, 108, 111, 99, 107, 32, 37, 100, 58, 32, 77, 121, 32, 115, 104, 97, 114, 101, 100, 32, 109, 101, 109, 111, 114, 121, 32, 109, 97, 114, 107, 101, 114, 32, 61, 32, 37, 100, 10};
.global .align 1 .b8 $str$2[34] = {66, 108, 111, 99, 107, 32, 37, 100, 58, 32, 77, 121, 32, 115, 104, 97, 114, 101, 100, 95, 100, 97, 116, 97, 91, 48, 93, 32, 61, 32, 37, 100, 10};
.global .align 1 .b8 $str$3[70] = {66, 108, 111, 99, 107, 32, 37, 100, 58, 32, 73, 32, 67, 65, 78, 78, 79, 84, 32, 115, 101, 101, 32, 111, 116, 104, 101, 114, 32, 98, 108, 111, 99, 107, 115, 39, 32, 115, 104, 97, 114, 101, 100, 32, 109, 101, 109, 111, 114, 121, 32, 40, 101, 118, 101, 110, 32, 111, 110, 32, 115, 97, 109, 101, 32, 83, 77, 41, 10};
.global .align 1 .b8 $str$4[64] = {66, 108, 111, 99, 107, 32, 37, 100, 44, 32, 84, 104, 114, 101, 97, 100, 32, 37, 100, 58, 32, 73, 32, 99, 97, 110, 32, 115, 101, 101, 32, 109, 121, 32, 98, 108, 111, 99, 107, 39, 115, 32, 97, 116, 116, 101, 109, 112, 116, 95, 99, 111, 117, 110, 116, 101, 114, 32, 61, 32, 37, 100, 10};
.global .align 1 .b8 $str$5[55] = {66, 108, 111, 99, 107, 32, 37, 100, 32, 115, 116, 97, 114, 116, 105, 110, 103, 32, 119, 111, 114, 107, 32, 40, 99, 111, 117, 108, 100, 32, 98, 101, 32, 111, 110, 32, 97, 110, 121, 32, 83, 77, 44, 32, 97, 110, 121, 32, 116, 105, 109, 101, 41, 10};
.global .align 1 .b8 $str$6[59] = {66, 108, 111, 99, 107, 32, 37, 100, 32, 102, 105, 110, 105, 115, 104, 101, 100, 58, 32, 115, 117, 109, 32, 61, 32, 37, 100, 32, 40, 105, 110, 100, 101, 112, 101, 110, 100, 101, 110, 116, 32, 111, 102, 32, 111, 116, 104, 101, 114, 32, 98, 108, 111, 99, 107, 115, 41, 10};

.visible .entry _Z25demonstrateBlockIsolationPi(
	.param .u64 .ptr .align 1 _Z25demonstrateBlockIsolationPi_param_0
)
{
	.local .align 8 .b8 	__local_depot0[16];
	.reg .b64 	%SP;
	.reg .b64 	%SPL;
	.reg .pred 	%p<5>;
	.reg .b32 	%r<26>;
	.reg .b64 	%rd<20>;
	// demoted variable
	.shared .align 4 .b8 _ZZ25demonstrateBlockIsolationPiE17block_shared_data[128];
	// demoted variable
	.shared .align 4 .u32 _ZZ25demonstrateBlockIsolationPiE15block_id_marker;
	// demoted variable
	.shared .align 4 .u32 _ZZ25demonstrateBlockIsolationPiE15attempt_counter;
	mov.u64 	%SPL, __local_depot0;
	cvta.local.u64 	%SP, %SPL;
	ld.param.u64 	%rd2, [_Z25demonstrateBlockIsolationPi_param_0];
	add.u64 	%rd3, %SP, 0;
	add.u64 	%rd1, %SPL, 0;
	mov.u32 	%r1, %tid.x;
	mov.u32 	%r2, %ctaid.x;
	setp.ne.s32 	%p1, %r1, 0;
	@%p1 bra 	$L__BB0_2;
	mul.lo.s32 	%r3, %r2, 1000;
	st.shared.u32 	[_ZZ25demonstrateBlockIsolationPiE15block_id_marker], %r3;
	mov.b32 	%r4, 0;
	st.shared.u32 	[_ZZ25demonstrateBlockIsolationPiE15attempt_counter], %r4;
	st.local.v2.u32 	[%rd1], {%r2, %r2};
	mov.u64 	%rd4, $str;
	cvta.global.u64 	%rd5, %rd4;
	{ // callseq 0, 0
	.param .b64 param0;
	st.param.b64 	[param0], %rd5;
	.param .b64 param1;
	st.param.b64 	[param1], %rd3;
	.param .b32 retval0;
	call.uni (retval0), 
	vprintf, 
	(
	param0, 
	param1
	);
	ld.param.b32 	%r5, [retval0];
	} // callseq 0
$L__BB0_2:
	bar.sync 	0;
	setp.gt.u32 	%p2, %r1, 31;
	@%p2 bra 	$L__BB0_4;
	ld.shared.u32 	%r7, [_ZZ25demonstrateBlockIsolationPiE15block_id_marker];
	add.s32 	%r8, %r7, %r1;
	shl.b32 	%r9, %r1, 2;
	mov.u32 	%r10, _ZZ25demonstrateBlockIsolationPiE17block_shared_data;
	add.s32 	%r11, %r10, %r9;
	st.shared.u32 	[%r11], %r8;
$L__BB0_4:
	setp.ne.s32 	%p3, %r1, 0;
	bar.sync 	0;
	@%p3 bra 	$L__BB0_6;
	ld.shared.u32 	%r12, [_ZZ25demonstrateBlockIsolationPiE15block_id_marker];
	st.local.v2.u32 	[%rd1], {%r2, %r12};
	mov.u64 	%rd7, $str$1;
	cvta.global.u64 	%rd8, %rd7;
	{ // callseq 1, 0
	.param .b64 param0;
	st.param.b64 	[param0], %rd8;
	.param .b64 param1;
	st.param.b64 	[param1], %rd3;
	.param .b32 retval0;
	call.uni (retval0), 
	vprintf, 
	(
	param0, 
	param1
	);
	ld.param.b32 	%r13, [retval0];
	} // callseq 1
	ld.shared.u32 	%r15, [_ZZ25demonstrateBlockIsolationPiE17block_shared_data];
	st.local.v2.u32 	[%rd1], {%r2, %r15};
	mov.u64 	%rd10, $str$2;
	cvta.global.u64 	%rd11, %rd10;
	{ // callseq 2, 0
	.param .b64 param0;
	st.param.b64 	[param0], %rd11;
	.param .b64 param1;
	st.param.b64 	[param1], %rd3;
	.param .b32 retval0;
	call.uni (retval0), 
	vprintf, 
	(
	param0, 
	param1
	);
	ld.param.b32 	%r16, [retval0];
	} // callseq 2
	st.local.u32 	[%rd1], %r2;
	mov.u64 	%rd12, $str$3;
	cvta.global.u64 	%rd13, %rd12;
	{ // callseq 3, 0
	.param .b64 param0;
	st.param.b64 	[param0], %rd13;
	.param .b64 param1;
	st.param.b64 	[param1], %rd3;
	.param .b32 retval0;
	call.uni (retval0), 
	vprintf, 
	(
	param0, 
	param1
	);
	ld.param.b32 	%r18, [retval0];
	} // callseq 3
	ld.shared.u32 	%r20, [_ZZ25demonstrateBlockIsolationPiE15block_id_marker];
	cvta.to.global.u64 	%rd14, %rd2;
	mul.wide.u32 	%rd15, %r2, 4;
	add.s64 	%rd16, %rd14, %rd15;
	st.global.u32 	[%rd16], %r20;
	ld.shared.u32 	%r21, [_ZZ25demonstrateBlockIsolationPiE15attempt_counter];
	add.s32 	%r22, %r21, 1;
	st.shared.u32 	[_ZZ25demonstrateBlockIsolationPiE15attempt_counter], %r22;
$L__BB0_6:
	bar.sync 	0;
	setp.gt.u32 	%p4, %r1, 3;
	@%p4 bra 	$L__BB0_8;
	ld.shared.u32 	%r23, [_ZZ25demonstrateBlockIsolationPiE15attempt_counter];
	st.local.v2.u32 	[%rd1], {%r2, %r1};
	st.local.u32 	[%rd1+8], %r23;
	mov.u64 	%rd17, $str$4;
	cvta.global.u64 	%rd18, %rd17;
	{ // callseq 4, 0
	.param .b64 param0;
	st.param.b64 	[param0], %rd18;
	.param .b64 param1;
	st.param.b64 	[param1], %rd3;
	.param .b32 retval0;
	call.uni (retval0), 
	vprintf, 
	(
	param0, 
	param1
	);
	ld.param.b32 	%r24, [retval0];
	} // callseq 4
$L__BB0_8:
	ret;

}
	// .globl	_Z26showWhyIndependenceMattersPii
.visible .entry _Z26showWhyIndependenceMattersPii(
	.param .u64 .ptr .align 1 _Z26showWhyIndependenceMattersPii_param_0,
	.param .u32 _Z26showWhyIndependenceMattersPii_param_1
)
{
	.local .align 8 .b8 	__local_depot1[8];
	.reg .b64 	%SP;
	.reg .b64 	%SPL;
	.reg .pred 	%p<4>;
	.reg .b32 	%r<19>;
	.reg .b64 	%rd<15>;
	// demoted variable
	.shared .align 4 .u32 _ZZ26showWhyIndependenceMattersPiiE9local_sum;
	// demoted variable
	.shared .align 4 .b8 _ZZ26showWhyIndependenceMattersPiiE10block_data[1024];
	mov.u64 	%SPL, __local_depot1;
	cvta.local.u64 	%SP, %SPL;
	ld.param.u64 	%rd3, [_Z26showWhyIndependenceMattersPii_param_0];
	ld.param.u32 	%r5, [_Z26showWhyIndependenceMattersPii_param_1];
	cvta.to.global.u64 	%rd1, %rd3;
	add.u64 	%rd4, %SP, 0;
	add.u64 	%rd2, %SPL, 0;
	mov.u32 	%r1, %tid.x;
	mov.u32 	%r2, %ctaid.x;
	mov.u32 	%r6, %ntid.x;
	mad.lo.s32 	%r3, %r2, %r6, %r1;
	setp.ne.s32 	%p1, %r1, 0;
	@%p1 bra 	$L__BB1_2;
	mov.b32 	%r7, 0;
	st.shared.u32 	[_ZZ26showWhyIndependenceMattersPiiE9local_sum], %r7;
	st.local.u32 	[%rd2], %r2;
	mov.u64 	%rd5, $str$5;
	cvta.global.u64 	%rd6, %rd5;
	{ // callseq 5, 0
	.param .b64 param0;
	st.param.b64 	[param0], %rd6;
	.param .b64 param1;
	st.param.b64 	[param1], %rd4;
	.param .b32 retval0;
	call.uni (retval0), 
	vprintf, 
	(
	param0, 
	param1
	);
	ld.param.b32 	%r8, [retval0];
	} // callseq 5
$L__BB1_2:
	bar.sync 	0;
	setp.ge.s32 	%p2, %r3, %r5;
	shl.b32 	%r10, %r1, 2;
	mov.u32 	%r11, _ZZ26showWhyIndependenceMattersPiiE10block_data;
	add.s32 	%r4, %r11, %r10;
	@%p2 bra 	$L__BB1_4;
	mul.wide.s32 	%rd8, %r3, 4;
	add.s64 	%rd9, %rd1, %rd8;
	ld.global.u32 	%r13, [%rd9];
	st.shared.u32 	[%r4], %r13;
	bra.uni 	$L__BB1_5;
$L__BB1_4:
	mov.b32 	%r12, 0;
	st.shared.u32 	[%r4], %r12;
$L__BB1_5:
	setp.ne.s32 	%p3, %r1, 0;
	bar.sync 	0;
	ld.shared.u32 	%r14, [%r4];
	atom.shared.add.u32 	%r15, [_ZZ26showWhyIndependenceMattersPiiE9local_sum], %r14;
	bar.sync 	0;
	@%p3 bra 	$L__BB1_7;
	ld.shared.u32 	%r16, [_ZZ26showWhyIndependenceMattersPiiE9local_sum];
	mul.wide.u32 	%rd10, %r2, 4;
	add.s64 	%rd11, %rd1, %rd10;
	st.global.u32 	[%rd11], %r16;
	st.local.v2.u32 	[%rd2], {%r2, %r16};
	mov.u64 	%rd12, $str$6;
	cvta.global.u64 	%rd13, %rd12;
	{ // callseq 6, 0
	.param .b64 param0;
	st.param.b64 	[param0], %rd13;
	.param .b64 param1;
	st.param.b64 	[param1], %rd4;
	.param .b32 retval0;
	call.uni (retval0), 
	vprintf, 
	(
	param0, 
	param1
	);
	ld.param.b32 	%r17, [retval0];
	} // callseq 6
$L__BB1_7:
	ret;

}


// ===== COMPILED SASS (sm_100) =====

	.target	sm_100

	.elftype	@"ET_EXEC"


//--------------------- .note.nv.tkinfo           --------------------------
	.section	.note.nv.tkinfo,"",@"SHT_NOTE"
	.sectionflags	@"SHF_NOTE_NV_TKINFO"
	.tkinfo
        /*0018*/ 	.word	0x00000002
        /*0030*/ 	.string	""
        /*0030*/ 	.string	"ptxas"
        /*0030*/ 	.string	"Cuda compilation tools, release 13.0, V13.0.88"
        /*0030*/ 	.string	"Build cuda_13.0.r13.0/compiler.36424714_0"
        /*0030*/ 	.string	"-arch sm_100 -m 64 "



//--------------------- .note.nv.cuinfo           --------------------------
	.section	.note.nv.cuinfo,"",@"SHT_NOTE"
	.sectionflags	@"SHF_NOTE_NV_CUINFO"
        /*0018*/ 	.short	0x0002
        /*001a*/ 	.short	0x0064
        /*001c*/ 	.short	0x0082
	.zero		2


//--------------------- .nv.info                  --------------------------
	.section	.nv.info,"",@"SHT_CUDA_INFO"
	.align	4


	//----- nvinfo : EIATTR_REGCOUNT
	.align		4
        /*0000*/ 	.byte	0x04, 0x2f
        /*0002*/ 	.short	(.L_8 - .L_7)
	.align		4
.L_7:
        /*0004*/ 	.word	index@(_Z25demonstrateBlockIsolationPi)
        /*0008*/ 	.word	0x0000001a


	//----- nvinfo : EIATTR_FRAME_SIZE
	.align		4
.L_8:
        /*000c*/ 	.byte	0x04, 0x11
        /*000e*/ 	.short	(.L_10 - .L_9)
	.align		4
.L_9:
        /*0010*/ 	.word	index@(_Z25demonstrateBlockIsolationPi)
        /*0014*/ 	.word	0x00000010


	//----- nvinfo : EIATTR_REGCOUNT
	.align		4
.L_10:
        /*0018*/ 	.byte	0x04, 0x2f
        /*001a*/ 	.short	(.L_12 - .L_11)
	.align		4
.L_11:
        /*001c*/ 	.word	index@(_Z26showWhyIndependenceMattersPii)
        /*0020*/ 	.word	0x0000001a


	//----- nvinfo : EIATTR_FRAME_SIZE
	.align		4
.L_12:
        /*0024*/ 	.byte	0x04, 0x11
        /*0026*/ 	.short	(.L_14 - .L_13)
	.align		4
.L_13:
        /*0028*/ 	.word	index@(_Z26showWhyIndependenceMattersPii)
        /*002c*/ 	.word	0x00000008


	//----- nvinfo : EIATTR_MIN_STACK_SIZE
	.align		4
.L_14:
        /*0030*/ 	.byte	0x04, 0x12
        /*0032*/ 	.short	(.L_16 - .L_15)
	.align		4
.L_15:
        /*0034*/ 	.word	index@(_Z26showWhyIndependenceMattersPii)
        /*0038*/ 	.word	0x00000008


	//----- nvinfo : EIATTR_MIN_STACK_SIZE
	.align		4
.L_16:
        /*003c*/ 	.byte	0x04, 0x12
        /*003e*/ 	.short	(.L_18 - .L_17)
	.align		4
.L_17:
        /*0040*/ 	.word	index@(_Z25demonstrateBlockIsolationPi)
        /*0044*/ 	.word	0x00000010
.L_18:


//--------------------- .nv.compat                --------------------------
	.section	.nv.compat,"",@"SHT_CUDA_COMPAT_INFO"
	.align	4
        /*0000*/ 	.byte	0x02, 0x09, 0x00, 0x00, 0x02, 0x02, 0x01, 0x00, 0x02, 0x05, 0x05, 0x00, 0x03, 0x07, 0x01, 0x01
        /*0010*/ 	.byte	0x02, 0x03, 0x00, 0x00, 0x02, 0x06, 0x01, 0x00, 0x04, 0x0b, 0x08, 0x00, 0x09, 0x00, 0x00, 0x00
        /*0020*/ 	.byte	0x00, 0x00, 0x00, 0x00


//--------------------- .nv.info._Z26showWhyIndependenceMattersPii --------------------------
	.section	.nv.info._Z26showWhyIndependenceMattersPii,"",@"SHT_CUDA_INFO"
	.sectionflags	@""
	.align	4


	//----- nvinfo : EIATTR_CUDA_API_VERSION
	.align		4
        /*0000*/ 	.byte	0x04, 0x37
        /*0002*/ 	.short	(.L_20 - .L_19)
.L_19:
        /*0004*/ 	.word	0x00000082


	//----- nvinfo : EIATTR_KPARAM_INFO
	.align		4
.L_20:
        /*0008*/ 	.byte	0x04, 0x17
        /*000a*/ 	.short	(.L_22 - .L_21)
.L_21:
        /*000c*/ 	.word	0x00000000
        /*0010*/ 	.short	0x0001
        /*0012*/ 	.short	0x0008
        /*0014*/ 	.byte	0x00, 0xf0, 0x11, 0x00


	//----- nvinfo : EIATTR_KPARAM_INFO
	.align		4
.L_22:
        /*0018*/ 	.byte	0x04, 0x17
        /*001a*/ 	.short	(.L_24 - .L_23)
.L_23:
        /*001c*/ 	.word	0x00000000
        /*0020*/ 	.short	0x0000
        /*0022*/ 	.short	0x0000
        /*0024*/ 	.byte	0x00, 0xf5, 0x21, 0x00


	//----- nvinfo : EIATTR_SPARSE_MMA_MASK
	.align		4
.L_24:
        /*0028*/ 	.byte	0x03, 0x50
        /*002a*/ 	.short	0x0000


	//----- nvinfo : EIATTR_MAXREG_COUNT
	.align		4
        /*002c*/ 	.byte	0x03, 0x1b
        /*002e*/ 	.short	0x00ff


	//----- nvinfo : EIATTR_NUM_BARRIERS
	.align		4
        /*0030*/ 	.byte	0x02, 0x4c
        /*0032*/ 	.byte	0x01
	.zero		1


	//----- nvinfo : EIATTR_EXTERNS
	.align		4
        /*0034*/ 	.byte	0x04, 0x0f
        /*0036*/ 	.short	(.L_26 - .L_25)


	//   ....[0]....
	.align		4
.L_25:
        /*0038*/ 	.word	index@(vprintf)


	//----- nvinfo : EIATTR_MERCURY_ISA_VERSION
	.align		4
.L_26:
        /*003c*/ 	.byte	0x03, 0x5f
        /*003e*/ 	.short	0x0101


	//----- nvinfo : EIATTR_INT_WARP_WIDE_INSTR_OFFSETS
	.align		4
        /*0040*/ 	.byte	0x04, 0x31
        /*0042*/ 	.short	(.L_28 - .L_27)


	//   ....[0]....
.L_27:
        /*0044*/ 	.word	0x000002a0


	//   ....[1]....
        /*0048*/ 	.word	0x00000310


	//----- nvinfo : EIATTR_VRC_CTA_INIT_COUNT
	.align		4
.L_28:
        /*004c*/ 	.byte	0x02, 0x4a
	.zero		1
	.zero		1


	//----- nvinfo : EIATTR_SYSCALL_OFFSETS
	.align		4
        /*0050*/ 	.byte	0x04, 0x46
        /*0052*/ 	.short	(.L_30 - .L_29)


	//   ....[0]....
.L_29:
        /*0054*/ 	.word	0x00000190


	//   ....[1]....
        /*0058*/ 	.word	0x00000430


	//----- nvinfo : EIATTR_EXIT_INSTR_OFFSETS
	.align		4
.L_30:
        /*005c*/ 	.byte	0x04, 0x1c
        /*005e*/ 	.short	(.L_32 - .L_31)


	//   ....[0]....
.L_31:
        /*0060*/ 	.word	0x00000350


	//   ....[1]....
        /*0064*/ 	.word	0x00000440


	//----- nvinfo : EIATTR_CRS_STACK_SIZE
	.align		4
.L_32:
        /*0068*/ 	.byte	0x04, 0x1e
        /*006a*/ 	.short	(.L_34 - .L_33)
.L_33:
        /*006c*/ 	.word	0x00000000


	//----- nvinfo : EIATTR_CBANK_PARAM_SIZE
	.align		4
.L_34:
        /*0070*/ 	.byte	0x03, 0x19
        /*0072*/ 	.short	0x000c


	//----- nvinfo : EIATTR_PARAM_CBANK
	.align		4
        /*0074*/ 	.byte	0x04, 0x0a
        /*0076*/ 	.short	(.L_36 - .L_35)
	.align		4
.L_35:
        /*0078*/ 	.word	index@(.nv.constant0._Z26showWhyIndependenceMattersPii)
        /*007c*/ 	.short	0x0380
        /*007e*/ 	.short	0x000c


	//----- nvinfo : EIATTR_SW_WAR
	.align		4
.L_36:
        /*0080*/ 	.byte	0x04, 0x36
        /*0082*/ 	.short	(.L_38 - .L_37)
.L_37:
        /*0084*/ 	.word	0x00000008
.L_38:


//--------------------- .nv.info._Z25demonstrateBlockIsolationPi --------------------------
	.section	.nv.info._Z25demonstrateBlockIsolationPi,"",@"SHT_CUDA_INFO"
	.sectionflags	@""
	.align	4


	//----- nvinfo : EIATTR_CUDA_API_VERSION
	.align		4
        /*0000*/ 	.byte	0x04, 0x37
        /*0002*/ 	.short	(.L_40 - .L_39)
.L_39:
        /*0004*/ 	.word	0x00000082


	//----- nvinfo : EIATTR_KPARAM_INFO
	.align		4
.L_40:
        /*0008*/ 	.byte	0x04, 0x17
        /*000a*/ 	.short	(.L_42 - .L_41)
.L_41:
        /*000c*/ 	.word	0x00000000
        /*0010*/ 	.short	0x0000
        /*0012*/ 	.short	0x0000
        /*0014*/ 	.byte	0x00, 0xf5, 0x21, 0x00


	//----- nvinfo : EIATTR_SPARSE_MMA_MASK
	.align		4
.L_42:
        /*0018*/ 	.byte	0x03, 0x50
        /*001a*/ 	.short	0x0000


	//----- nvinfo : EIATTR_MAXREG_COUNT
	.align		4
        /*001c*/ 	.byte	0x03, 0x1b
        /*001e*/ 	.short	0x00ff


	//----- nvinfo : EIATTR_NUM_BARRIERS
	.align		4
        /*0020*/ 	.byte	0x02, 0x4c
        /*0022*/ 	.byte	0x01
	.zero		1


	//----- nvinfo : EIATTR_EXTERNS
	.align		4
        /*0024*/ 	.byte	0x04, 0x0f
        /*0026*/ 	.short	(.L_44 - .L_43)


	//   ....[0]....
	.align		4
.L_43:
        /*0028*/ 	.word	index@(vprintf)


	//----- nvinfo : EIATTR_MERCURY_ISA_VERSION
	.align		4
.L_44:
        /*002c*/ 	.byte	0x03, 0x5f
        /*002e*/ 	.short	0x0101


	//----- nvinfo : EIATTR_VRC_CTA_INIT_COUNT
	.align		4
        /*0030*/ 	.byte	0x02, 0x4a
	.zero		1
	.zero		1


	//----- nvinfo : EIATTR_SYSCALL_OFFSETS
	.align		4
        /*0034*/ 	.byte	0x04, 0x46
        /*0036*/ 	.short	(.L_46 - .L_45)


	//   ....[0]....
.L_45:
        /*0038*/ 	.word	0x000001a0


	//   ....[1]....
        /*003c*/ 	.word	0x00000350


	//   ....[2]....
        /*0040*/ 	.word	0x00000420


	//   ....[3]....
        /*0044*/ 	.word	0x000004c0


	//   ....[4]....
        /*0048*/ 	.word	0x000006b0


	//----- nvinfo : EIATTR_EXIT_INSTR_OFFSETS
	.align		4
.L_46:
        /*004c*/ 	.byte	0x04, 0x1c
        /*004e*/ 	.short	(.L_48 - .L_47)


	//   ....[0]....
.L_47:
        /*0050*/ 	.word	0x000005b0


	//   ....[1]....
        /*0054*/ 	.word	0x000006c0


	//----- nvinfo : EIATTR_CRS_STACK_SIZE
	.align		4
.L_48:
        /*0058*/ 	.byte	0x04, 0x1e
        /*005a*/ 	.short	(.L_50 - .L_49)
.L_49:
        /*005c*/ 	.word	0x00000000


	//----- nvinfo : EIATTR_CBANK_PARAM_SIZE
	.align		4
.L_50:
        /*0060*/ 	.byte	0x03, 0x19
        /*0062*/ 	.short	0x0008


	//----- nvinfo : EIATTR_PARAM_CBANK
	.align		4
        /*0064*/ 	.byte	0x04, 0x0a
        /*0066*/ 	.short	(.L_52 - .L_51)
	.align		4
.L_51:
        /*0068*/ 	.word	index@(.nv.constant0._Z25demonstrateBlockIsolationPi)
        /*006c*/ 	.short	0x0380
        /*006e*/ 	.short	0x0008


	//----- nvinfo : EIATTR_SW_WAR
	.align		4
.L_52:
        /*0070*/ 	.byte	0x04, 0x36
        /*0072*/ 	.short	(.L_54 - .L_53)
.L_53:
        /*0074*/ 	.word	0x00000008
.L_54:


//--------------------- .nv.callgraph             --------------------------
	.section	.nv.callgraph,"",@"SHT_CUDA_CALLGRAPH"
	.align	4
	.sectionentsize	8
	.align		4
        /*0000*/ 	.word	0x00000000
	.align		4
        /*0004*/ 	.word	0xffffffff
	.align		4
        /*0008*/ 	.word	index@(_Z26showWhyIndependenceMattersPii)
	.align		4
        /*000c*/ 	.word	index@(vprintf)
	.align		4
        /*0010*/ 	.word	index@(_Z25demonstrateBlockIsolationPi)
	.align		4
        /*0014*/ 	.word	index@(vprintf)
	.align		4
        /*0018*/ 	.word	0x00000000
	.align		4
        /*001c*/ 	.word	0xfffffffe
	.align		4
        /*0020*/ 	.word	0x00000000
	.align		4
        /*0024*/ 	.word	0xfffffffd
	.align		4
        /*0028*/ 	.word	0x00000000
	.align		4
        /*002c*/ 	.word	0xfffffffc


//--------------------- .nv.constant4             --------------------------
	.section	.nv.constant4,"a",@progbits
	.align	8
	.align		8
.nv.constant4:
        /*0000*/ 	.dword	vprintf
	.align		8
        /*0008*/ 	.dword	$str
	.align		8
        /*0010*/ 	.dword	$str$1
	.align		8
        /*0018*/ 	.dword	$str$2
	.align		8
        /*0020*/ 	.dword	$str$3
	.align		8
        /*0028*/ 	.dword	$str$4
	.align		8
        /*0030*/ 	.dword	$str$5
	.align		8
        /*0038*/ 	.dword	$str$6


//--------------------- .text._Z26showWhyIndependenceMattersPii --------------------------
	.section	.text._Z26showWhyIndependenceMattersPii,"ax",@progbits
	.align	128
        .global         _Z26showWhyIndependenceMattersPii
        .type           _Z26showWhyIndependenceMattersPii,@function
        .size           _Z26showWhyIndependenceMattersPii,(.L_x_10 - _Z26showWhyIndependenceMattersPii)
        .other          _Z26showWhyIndependenceMattersPii,@"STO_CUDA_ENTRY STV_DEFAULT"
_Z26showWhyIndependenceMattersPii:
.text._Z26showWhyIndependenceMattersPii:
[----:B------:R-:W0:Y:S01]  /*0000*/  LDC R1, c[0x0][0x37c] ;  /* 0x0000df00ff017b82 */ /* 0x000e220000000800 */
[----:B------:R-:W1:Y:S01]  /*0010*/  S2R R19, SR_TID.X ;  /* 0x0000000000137919 */ /* 0x000e620000002100 */
[----:B------:R-:W2:Y:S01]  /*0020*/  LDCU UR4, c[0x0][0x2f8] ;  /* 0x00005f00ff0477ac */ /* 0x000ea20008000800 */
[----:B0-----:R-:W-:Y:S01]  /*0030*/  VIADD R1, R1, 0xfffffff8 ;  /* 0xfffffff801017836 */ /* 0x001fe20000000000 */
[----:B------:R-:W0:Y:S01]  /*0040*/  S2R R2, SR_CTAID.X ;  /* 0x0000000000027919 */ /* 0x000e220000002500 */
[----:B------:R-:W3:Y:S01]  /*0050*/  LDCU UR5, c[0x0][0x2fc] ;  /* 0x00005f80ff0577ac */ /* 0x000ee20008000800 */
[----:B------:R-:W0:Y:S02]  /*0060*/  LDCU UR6, c[0x0][0x360] ;  /* 0x00006c00ff0677ac */ /* 0x000e240008000800 */
[----:B--2---:R-:W-:-:S05]  /*0070*/  IADD3 R17, P1, PT, R1, UR4, RZ ;  /* 0x0000000401117c10 */ /* 0x004fca000ff3e0ff */
[----:B---3--:R-:W-:Y:S01]  /*0080*/  IMAD.X R16, RZ, RZ, UR5, P1 ;  /* 0x00000005ff107e24 */ /* 0x008fe200088e06ff */
[----:B-1----:R-:W-:Y:S01]  /*0090*/  ISETP.NE.AND P0, PT, R19, RZ, PT ;  /* 0x000000ff1300720c */ /* 0x002fe20003f05270 */
[----:B0-----:R-:W-:-:S12]  /*00a0*/  IMAD R23, R2, UR6, R19 ;  /* 0x0000000602177c24 */ /* 0x001fd8000f8e0213 */
[----:B------:R-:W-:Y:S05]  /*00b0*/  @P0 BRA `(.L_x_0) ;  /* 0x0000000000380947 */ /* 0x000fea0003800000 */
[----:B------:R-:W0:Y:S01]  /*00c0*/  S2UR UR5, SR_CgaCtaId ;  /* 0x00000000000579c3 */ /* 0x000e220000008800 */
[----:B------:R-:W-:Y:S01]  /*00d0*/  UMOV UR4, 0x400 ;  /* 0x0000040000047882 */ /* 0x000fe20000000000 */
[----:B------:R-:W-:Y:S01]  /*00e0*/  MOV R0, 0x0 ;  /* 0x0000000000007802 */ /* 0x000fe20000000f00 */
[----:B------:R1:W-:Y:S01]  /*00f0*/  STL [R1], R2 ;  /* 0x0000000201007387 */ /* 0x0003e20000100800 */
[----:B------:R-:W2:Y:S01]  /*0100*/  LDCU.64 UR6, c[0x4][0x30] ;  /* 0x01000600ff0677ac */ /* 0x000ea20008000a00 */
[----:B------:R-:W-:Y:S02]  /*0110*/  IMAD.MOV.U32 R6, RZ, RZ, R17 ;  /* 0x000000ffff067224 */ /* 0x000fe400078e0011 */
[----:B------:R-:W-:Y:S01]  /*0120*/  IMAD.MOV.U32 R7, RZ, RZ, R16 ;  /* 0x000000ffff077224 */ /* 0x000fe200078e0010 */
[----:B------:R1:W3:Y:S01]  /*0130*/  LDC.64 R8, c[0x4][R0] ;  /* 0x0100000000087b82 */ /* 0x0002e20000000a00 */
[----:B--2---:R-:W-:Y:S01]  /*0140*/  IMAD.U32 R4, RZ, RZ, UR6 ;  /* 0x00000006ff047e24 */ /* 0x004fe2000f8e00ff */
[----:B------:R-:W-:Y:S01]  /*0150*/  MOV R5, UR7 ;  /* 0x0000000700057c02 */ /* 0x000fe20008000f00 */
[----:B0-----:R-:W-:-:S09]  /*0160*/  ULEA UR4, UR5, UR4, 0x18 ;  /* 0x0000000405047291 */ /* 0x001fd2000f8ec0ff */
[----:B-1----:R-:W-:Y:S03]  /*0170*/  STS [UR4], RZ ;  /* 0x000000ffff007988 */ /* 0x002fe60008000804 */
[----:B------:R-:W-:-:S07]  /*0180*/  LEPC R20, `(.L_x_0) ;  /* 0x000000001014794e */ /* 0x000fce0000000000 */
[----:B---3--:R-:W-:Y:S05]  /*0190*/  CALL.ABS.NOINC R8 ;  /* 0x0000000008007343 */ /* 0x008fea0003c00000 */
.L_x_0:
[----:B------:R-:W-:Y:S05]  /*01a0*/  WARPSYNC.ALL ;  /* 0x0000000000007948 */ /* 0x000fea0003800000 */
[----:B------:R-:W0:Y:S01]  /*01b0*/  LDCU UR4, c[0x0][0x388] ;  /* 0x00007100ff0477ac */ /* 0x000e220008000800 */
[----:B------:R-:W1:Y:S01]  /*01c0*/  LDCU.64 UR8, c[0x0][0x358] ;  /* 0x00006b00ff0877ac */ /* 0x000e620008000a00 */
[----:B------:R-:W-:Y:S01]  /*01d0*/  BAR.SYNC.DEFER_BLOCKING 0x0 ;  /* 0x0000000000007b1d */ /* 0x000fe20000010000 */
[----:B0-----:R-:W-:-:S13]  /*01e0*/  ISETP.GE.AND P0, PT, R23, UR4, PT ;  /* 0x0000000417007c0c */ /* 0x001fda000bf06270 */
[----:B------:R-:W0:Y:S02]  /*01f0*/  @!P0 LDC.64 R4, c[0x0][0x380] ;  /* 0x0000e000ff048b82 */ /* 0x000e240000000a00 */
[----:B0-----:R-:W-:-:S06]  /*0200*/  @!P0 IMAD.WIDE R4, R23, 0x4, R4 ;  /* 0x0000000417048825 */ /* 0x001fcc00078e0204 */
[----:B-1----:R-:W2:Y:S01]  /*0210*/  @!P0 LDG.E R5, desc[UR8][R4.64] ;  /* 0x0000000804058981 */ /* 0x002ea2000c1e1900 */
[----:B------:R-:W0:Y:S01]  /*0220*/  S2UR UR6, SR_CgaCtaId ;  /* 0x00000000000679c3 */ /* 0x000e220000008800 */
[----:B------:R-:W-:Y:S01]  /*0230*/  UMOV UR5, 0x400 ;  /* 0x0000040000057882 */ /* 0x000fe20000000000 */
[----:B------:R-:W-:Y:S01]  /*0240*/  ISETP.NE.AND P1, PT, R19, RZ, PT ;  /* 0x000000ff1300720c */ /* 0x000fe20003f25270 */
[----:B------:R-:W-:Y:S01]  /*0250*/  UIADD3 UR4, UPT, UPT, UR5, 0x4, URZ ;  /* 0x0000000405047890 */ /* 0x000fe2000fffe0ff */
[----:B------:R-:W1:Y:S03]  /*0260*/  S2R R6, SR_LANEID ;  /* 0x0000000000067919 */ /* 0x000e660000000000 */
[----:B0-----:R-:W-:Y:S02]  /*0270*/  ULEA UR4, UR6, UR4, 0x18 ;  /* 0x0000000406047291 */ /* 0x001fe4000f8ec0ff */
[----:B------:R-:W-:-:S04]  /*0280*/  ULEA UR5, UR6, UR5, 0x18 ;  /* 0x0000000506057291 */ /* 0x000fc8000f8ec0ff */
[----:B------:R-:W-:Y:S01]  /*0290*/  LEA R0, R19, UR4, 0x2 ;  /* 0x0000000413007c11 */ /* 0x000fe2000f8e10ff */
[----:B------:R-:W-:Y:S02]  /*02a0*/  VOTEU.ANY UR4, UPT, PT ;  /* 0x0000000000047886 */ /* 0x000fe400038e0100 */
[----:B------:R-:W-:Y:S02]  /*02b0*/  UFLO.U32 UR4, UR4 ;  /* 0x00000004000472bd */ /* 0x000fe400080e0000 */
[----:B--2---:R-:W-:Y:S04]  /*02c0*/  @!P0 STS [R0], R5 ;  /* 0x0000000500008388 */ /* 0x004fe80000000800 */
[----:B------:R-:W-:Y:S01]  /*02d0*/  @P0 STS [R0], RZ ;  /* 0x000000ff00000388 */ /* 0x000fe20000000800 */
[----:B------:R-:W-:Y:S01]  /*02e0*/  BAR.SYNC.DEFER_BLOCKING 0x0 ;  /* 0x0000000000007b1d */ /* 0x000fe20000010000 */
[----:B-1----:R-:W-:-:S05]  /*02f0*/  ISETP.EQ.U32.AND P0, PT, R6, UR4, PT ;  /* 0x0000000406007c0c */ /* 0x002fca000bf02070 */
[----:B------:R-:W0:Y:S02]  /*0300*/  LDS R3, [R0] ;  /* 0x0000000000037984 */ /* 0x000e240000000800 */
[----:B0-----:R-:W0:Y:S02]  /*0310*/  REDUX.SUM UR7, R3 ;  /* 0x00000000030773c4 */ /* 0x001e24000000c000 */
[----:B0-----:R-:W-:-:S05]  /*0320*/  MOV R4, UR7 ;  /* 0x0000000700047c02 */ /* 0x001fca0008000f00 */
[----:B------:R0:W-:Y:S01]  /*0330*/  @P0 ATOMS.ADD RZ, [UR5], R4 ;  /* 0x00000004ffff098c */ /* 0x0001e20008000005 */
[----:B------:R-:W-:Y:S06]  /*0340*/  BAR.SYNC.DEFER_BLOCKING 0x0 ;  /* 0x0000000000007b1d */ /* 0x000fec0000010000 */
[----:B------:R-:W-:Y:S05]  /*0350*/  @P1 EXIT ;  /* 0x000000000000194d */ /* 0x000fea0003800000 */
[----:B------:R-:W1:Y:S01]  /*0360*/  LDS R3, [UR5] ;  /* 0x00000005ff037984 */ /* 0x000e620008000800 */
[----:B------:R-:W2:Y:S01]  /*0370*/  LDC.64 R8, c[0x0][0x380] ;  /* 0x0000e000ff087b82 */ /* 0x000ea20000000a00 */
[----:B------:R-:W-:Y:S01]  /*0380*/  MOV R0, 0x0 ;  /* 0x0000000000007802 */ /* 0x000fe20000000f00 */
[----:B------:R-:W0:Y:S01]  /*0390*/  LDCU.64 UR4, c[0x4][0x38] ;  /* 0x01000700ff0477ac */ /* 0x000e220008000a00 */
[----:B------:R-:W-:Y:S01]  /*03a0*/  MOV R6, R17 ;  /* 0x0000001100067202 */ /* 0x000fe20000000f00 */
[----:B------:R-:W-:-:S04]  /*03b0*/  IMAD.MOV.U32 R7, RZ, RZ, R16 ;  /* 0x000000ffff077224 */ /* 0x000fc800078e0010 */
[----:B------:R3:W4:Y:S01]  /*03c0*/  LDC.64 R10, c[0x4][R0] ;  /* 0x01000000000a7b82 */ /* 0x0007220000000a00 */
[----:B0-----:R-:W-:Y:S02]  /*03d0*/  IMAD.U32 R4, RZ, RZ, UR4 ;  /* 0x00000004ff047e24 */ /* 0x001fe4000f8e00ff */
[----:B------:R-:W-:Y:S02]  /*03e0*/  IMAD.U32 R5, RZ, RZ, UR5 ;  /* 0x00000005ff057e24 */ /* 0x000fe4000f8e00ff */
[----:B--2---:R-:W-:Y:S01]  /*03f0*/  IMAD.WIDE.U32 R8, R2, 0x4, R8 ;  /* 0x0000000402087825 */ /* 0x004fe200078e0008 */
[----:B-1----:R3:W-:Y:S04]  /*0400*/  STL.64 [R1], R2 ;  /* 0x0000000201007387 */ /* 0x0027e80000100a00 */
[----:B------:R3:W-:Y:S02]  /*0410*/  STG.E desc[UR8][R8.64], R3 ;  /* 0x0000000308007986 */ /* 0x0007e4000c101908 */
[----:B------:R-:W-:-:S07]  /*0420*/  LEPC R20, `(.L_x_1) ;  /* 0x000000001014794e */ /* 0x000fce0000000000 */
[----:B---34-:R-:W-:Y:S05]  /*0430*/  CALL.ABS.NOINC R10 ;  /* 0x000000000a007343 */ /* 0x018fea0003c00000 */
.L_x_1:
[----:B------:R-:W-:Y:S05]  /*0440*/  EXIT ;  /* 0x000000000000794d */ /* 0x000fea0003800000 */
.L_x_2:
[----:B------:R-:W-:-:S00]  /*0450*/  BRA `(.L_x_2) ;  /* 0xfffffffc00fc7947 */ /* 0x000fc0000383ffff */
[----:B------:R-:W-:-:S00]  /*0460*/  NOP ;  /* 0x0000000000007918 */ /* 0x000fc00000000000 */
        /* <DEDUP_REMOVED lines=9> */
.L_x_10:


//--------------------- .text._Z25demonstrateBlockIsolationPi --------------------------
	.section	.text._Z25demonstrateBlockIsolationPi,"ax",@progbits
	.align	128
        .global         _Z25demonstrateBlockIsolationPi
        .type           _Z25demonstrateBlockIsolationPi,@function
        .size           _Z25demonstrateBlockIsolationPi,(.L_x_11 - _Z25demonstrateBlockIsolationPi)
        .other          _Z25demonstrateBlockIsolationPi,@"STO_CUDA_ENTRY STV_DEFAULT"
_Z25demonstrateBlockIsolationPi:
.text._Z25demonstrateBlockIsolationPi:
[----:B------:R-:W0:Y:S01]  /*0000*/  LDC R1, c[0x0][0x37c] ;  /* 0x0000df00ff017b82 */ /* 0x000e220000000800 */
[----:B------:R-:W1:Y:S01]  /*0010*/  S2R R19, SR_TID.X ;  /* 0x0000000000137919 */ /* 0x000e620000002100 */
[----:B------:R-:W2:Y:S01]  /*0020*/  LDCU UR4, c[0x0][0x2f8] ;  /* 0x00005f00ff0477ac */ /* 0x000ea20008000800 */
[----:B0-----:R-:W-:Y:S01]  /*0030*/  VIADD R1, R1, 0xfffffff0 ;  /* 0xfffffff001017836 */ /* 0x001fe20000000000 */
[----:B------:R-:W0:Y:S01]  /*0040*/  S2R R2, SR_CTAID.X ;  /* 0x0000000000027919 */ /* 0x000e220000002500 */
[----:B------:R-:W3:Y:S03]  /*0050*/  LDCU UR5, c[0x0][0x2fc] ;  /* 0x00005f80ff0577ac */ /* 0x000ee60008000800 */
[----:B--2---:R-:W-:-:S05]  /*0060*/  IADD3 R22, P1, PT, R1, UR4, RZ ;  /* 0x0000000401167c10 */ /* 0x004fca000ff3e0ff */
[----:B---3--:R-:W-:Y:S01]  /*0070*/  IMAD.X R23, RZ, RZ, UR5, P1 ;  /* 0x00000005ff177e24 */ /* 0x008fe200088e06ff */
[----:B-1----:R-:W-:-:S13]  /*0080*/  ISETP.NE.AND P0, PT, R19, RZ, PT ;  /* 0x000000ff1300720c */ /* 0x002fda0003f05270 */
[----:B0-----:R-:W-:Y:S05]  /*0090*/  @P0 BRA `(.L_x_3) ;  /* 0x0000000000440947 */ /* 0x001fea0003800000 */
[----:B------:R-:W0:Y:S01]  /*00a0*/  S2UR UR5, SR_CgaCtaId ;  /* 0x00000000000579c3 */ /* 0x000e220000008800 */
[----:B------:R-:W-:Y:S01]  /*00b0*/  UMOV UR4, 0x400 ;  /* 0x0000040000047882 */ /* 0x000fe20000000000 */
[----:B------:R-:W-:Y:S02]  /*00c0*/  HFMA2 R9, -RZ, RZ, 0, 0 ;  /* 0x00000000ff097431 */ /* 0x000fe400000001ff */
[----:B------:R-:W-:Y:S01]  /*00d0*/  IMAD R8, R2, 0x3e8, RZ ;  /* 0x000003e802087824 */ /* 0x000fe200078e02ff */
[----:B------:R-:W-:Y:S01]  /*00e0*/  MOV R0, 0x0 ;  /* 0x0000000000007802 */ /* 0x000fe20000000f00 */
[----:B------:R-:W-:Y:S01]  /*00f0*/  IMAD.MOV.U32 R3, RZ, RZ, R2 ;  /* 0x000000ffff037224 */ /* 0x000fe200078e0002 */
[----:B------:R-:W1:Y:S01]  /*0100*/  LDCU.64 UR6, c[0x4][0x8] ;  /* 0x01000100ff0677ac */ /* 0x000e620008000a00 */
[----:B------:R-:W-:Y:S01]  /*0110*/  IMAD.MOV.U32 R6, RZ, RZ, R22 ;  /* 0x000000ffff067224 */ /* 0x000fe200078e0016 */
[----:B------:R2:W3:Y:S01]  /*0120*/  LDC.64 R10, c[0x4][R0] ;  /* 0x01000000000a7b82 */ /* 0x0004e20000000a00 */
[----:B------:R-:W-:Y:S01]  /*0130*/  MOV R7, R23 ;  /* 0x0000001700077202 */ /* 0x000fe20000000f00 */
[----:B------:R2:W-:Y:S01]  /*0140*/  STL.64 [R1], R2 ;  /* 0x0000000201007387 */ /* 0x0005e20000100a00 */
[----:B0-----:R-:W-:Y:S01]  /*0150*/  ULEA UR4, UR5, UR4, 0x18 ;  /* 0x0000000405047291 */ /* 0x001fe2000f8ec0ff */
[----:B-1----:R-:W-:-:S02]  /*0160*/  IMAD.U32 R4, RZ, RZ, UR6 ;  /* 0x00000006ff047e24 */ /* 0x002fc4000f8e00ff */
[----:B------:R-:W-:-:S06]  /*0170*/  IMAD.U32 R5, RZ, RZ, UR7 ;  /* 0x00000007ff057e24 */ /* 0x000fcc000f8e00ff */
[----:B------:R2:W-:Y:S03]  /*0180*/  STS.64 [UR4+0x80], R8 ;  /* 0x00008008ff007988 */ /* 0x0005e60008000a04 */
[----:B------:R-:W-:-:S07]  /*0190*/  LEPC R20, `(.L_x_3) ;  /* 0x000000001014794e */ /* 0x000fce0000000000 */
[----:B--23--:R-:W-:Y:S05]  /*01a0*/  CALL.ABS.NOINC R10 ;  /* 0x000000000a007343 */ /* 0x00cfea0003c00000 */
.L_x_3:
[----:B------:R-:W-:Y:S01]  /*01b0*/  ISETP.GT.U32.AND P0, PT, R19, 0x1f, PT ;  /* 0x0000001f1300780c */ /* 0x000fe20003f04070 */
[----:B------:R-:W-:Y:S05]  /*01c0*/  WARPSYNC.ALL ;  /* 0x0000000000007948 */ /* 0x000fea0003800000 */
[----:B------:R-:W-:Y:S07]  /*01d0*/  BAR.SYNC.DEFER_BLOCKING 0x0 ;  /* 0x0000000000007b1d */ /* 0x000fee0000010000 */
[----:B------:R-:W-:Y:S01]  /*01e0*/  @!P0 MOV R0, 0x400 ;  /* 0x0000040000008802 */ /* 0x000fe20000000f00 */
[----:B------:R-:W0:Y:S03]  /*01f0*/  @!P0 S2R R3, SR_CgaCtaId ;  /* 0x0000000000038919 */ /* 0x000e260000008800 */
[----:B0-----:R-:W-:-:S05]  /*0200*/  @!P0 LEA R4, R3, R0, 0x18 ;  /* 0x0000000003048211 */ /* 0x001fca00078ec0ff */
[----:B------:R-:W0:Y:S01]  /*0210*/  @!P0 LDS R0, [R4+0x80] ;  /* 0x0000800004008984 */ /* 0x000e220000000800 */
[----:B------:R-:W-:Y:S02]  /*0220*/  @!P0 IMAD R3, R19, 0x4, R4 ;  /* 0x0000000413038824 */ /* 0x000fe400078e0204 */
[----:B0-----:R-:W-:-:S05]  /*0230*/  @!P0 IMAD.IADD R0, R0, 0x1, R19 ;  /* 0x0000000100008824 */ /* 0x001fca00078e0213 */
[----:B------:R0:W-:Y:S01]  /*0240*/  @!P0 STS [R3], R0 ;  /* 0x0000000003008388 */ /* 0x0001e20000000800 */
[----:B------:R-:W-:Y:S01]  /*0250*/  BAR.SYNC.DEFER_BLOCKING 0x0 ;  /* 0x0000000000007b1d */ /* 0x000fe20000010000 */
[----:B------:R-:W-:-:S13]  /*0260*/  ISETP.NE.AND P0, PT, R19, RZ, PT ;  /* 0x000000ff1300720c */ /* 0x000fda0003f05270 */
[----:B0-----:R-:W-:Y:S05]  /*0270*/  @P0 BRA `(.L_x_4) ;  /* 0x0000000000c00947 */ /* 0x001fea0003800000 */
[----:B------:R-:W0:Y:S01]  /*0280*/  S2UR UR5, SR_CgaCtaId ;  /* 0x00000000000579c3 */ /* 0x000e220000008800 */
[----:B------:R-:W-:Y:S01]  /*0290*/  UMOV UR4, 0x400 ;  /* 0x0000040000047882 */ /* 0x000fe20000000000 */
[----:B------:R-:W-:Y:S01]  /*02a0*/  MOV R18, 0x0 ;  /* 0x0000000000127802 */ /* 0x000fe20000000f00 */
[----:B------:R-:W-:Y:S02]  /*02b0*/  IMAD.MOV.U32 R6, RZ, RZ, R22 ;  /* 0x000000ffff067224 */ /* 0x000fe400078e0016 */
[----:B------:R-:W-:-:S03]  /*02c0*/  IMAD.MOV.U32 R7, RZ, RZ, R23 ;  /* 0x000000ffff077224 */ /* 0x000fc600078e0017 */
[----:B------:R1:W2:Y:S01]  /*02d0*/  LDC.64 R8, c[0x4][R18] ;  /* 0x0100000012087b82 */ /* 0x0002a20000000a00 */
[----:B0-----:R-:W-:-:S09]  /*02e0*/  ULEA UR4, UR5, UR4, 0x18 ;  /* 0x0000000405047291 */ /* 0x001fd2000f8ec0ff */
[----:B------:R-:W0:Y:S02]  /*02f0*/  LDS R3, [UR4+0x80] ;  /* 0x00008004ff037984 */ /* 0x000e240008000800 */
[----:B------:R-:W3:Y:S02]  /*0300*/  LDCU.64 UR4, c[0x4][0x10] ;  /* 0x01000200ff0477ac */ /* 0x000ee40008000a00 */
[----:B---3--:R-:W-:Y:S01]  /*0310*/  IMAD.U32 R4, RZ, RZ, UR4 ;  /* 0x00000004ff047e24 */ /* 0x008fe2000f8e00ff */
[----:B------:R-:W-:Y:S01]  /*0320*/  MOV R5, UR5 ;  /* 0x0000000500057c02 */ /* 0x000fe20008000f00 */
[----:B0-2---:R1:W-:Y:S06]  /*0330*/  STL.64 [R1], R2 ;  /* 0x0000000201007387 */ /* 0x0053ec0000100a00 */
[----:B------:R-:W-:-:S07]  /*0340*/  LEPC R20, `(.L_x_5) ;  /* 0x000000001014794e */ /* 0x000fce0000000000 */
[----:B-1----:R-:W-:Y:S05]  /*0350*/  CALL.ABS.NOINC R8 ;  /* 0x0000000008007343 */ /* 0x002fea0003c00000 */
.L_x_5:
[----:B------:R-:W0:Y:S01]  /*0360*/  S2UR UR5, SR_CgaCtaId ;  /* 0x00000000000579c3 */ /* 0x000e220000008800 */
[----:B------:R-:W-:Y:S01]  /*0370*/  UMOV UR4, 0x400 ;  /* 0x0000040000047882 */ /* 0x000fe20000000000 */
[----:B------:R-:W-:Y:S01]  /*0380*/  IMAD.MOV.U32 R6, RZ, RZ, R22 ;  /* 0x000000ffff067224 */ /* 0x000fe200078e0016 */
[----:B------:R-:W-:-:S05]  /*0390*/  MOV R7, R23 ;  /* 0x0000001700077202 */ /* 0x000fca0000000f00 */
[----:B------:R1:W2:Y:S01]  /*03a0*/  LDC.64 R8, c[0x4][R18] ;  /* 0x0100000012087b82 */ /* 0x0002a20000000a00 */
[----:B0-----:R-:W-:-:S09]  /*03b0*/  ULEA UR4, UR5, UR4, 0x18 ;  /* 0x0000000405047291 */ /* 0x001fd2000f8ec0ff */
[----:B------:R-:W0:Y:S02]  /*03c0*/  LDS R3, [UR4] ;  /* 0x00000004ff037984 */ /* 0x000e240008000800 */
[----:B------:R-:W3:Y:S02]  /*03d0*/  LDCU.64 UR4, c[0x4][0x18] ;  /* 0x01000300ff0477ac */ /* 0x000ee40008000a00 */
[----:B---3--:R-:W-:Y:S01]  /*03e0*/  MOV R4, UR4 ;  /* 0x0000000400047c02 */ /* 0x008fe20008000f00 */
[----:B------:R-:W-:Y:S01]  /*03f0*/  IMAD.U32 R5, RZ, RZ, UR5 ;  /* 0x00000005ff057e24 */ /* 0x000fe2000f8e00ff */
[----:B0-2---:R1:W-:Y:S06]  /*0400*/  STL.64 [R1], R2 ;  /* 0x0000000201007387 */ /* 0x0053ec0000100a00 */
[----:B------:R-:W-:-:S07]  /*0410*/  LEPC R20, `(.L_x_6) ;  /* 0x000000001014794e */ /* 0x000fce0000000000 */
[----:B-1----:R-:W-:Y:S05]  /*0420*/  CALL.ABS.NOINC R8 ;  /* 0x0000000008007343 */ /* 0x002fea0003c00000 */
.L_x_6:
[----:B------:R0:W-:Y:S01]  /*0430*/  STL [R1], R2 ;  /* 0x0000000201007387 */ /* 0x0001e20000100800 */
[----:B------:R0:W1:Y:S01]  /*0440*/  LDC.64 R8, c[0x4][R18] ;  /* 0x0100000012087b82 */ /* 0x0000620000000a00 */
[----:B------:R-:W2:Y:S01]  /*0450*/  LDCU.64 UR4, c[0x4][0x20] ;  /* 0x01000400ff0477ac */ /* 0x000ea20008000a00 */
[----:B------:R-:W-:Y:S01]  /*0460*/  MOV R6, R22 ;  /* 0x0000001600067202 */ /* 0x000fe20000000f00 */
[----:B------:R-:W-:-:S05]  /*0470*/  IMAD.MOV.U32 R7, RZ, RZ, R23 ;  /* 0x000000ffff077224 */ /* 0x000fca00078e0017 */
[----:B------:R-:W3:Y:S01]  /*0480*/  LDC.64 R16, c[0x0][0x358] ;  /* 0x0000d600ff107b82 */ /* 0x000ee20000000a00 */
[----:B--2---:R-:W-:Y:S02]  /*0490*/  IMAD.U32 R4, RZ, RZ, UR4 ;  /* 0x00000004ff047e24 */ /* 0x004fe4000f8e00ff */
[----:B0-----:R-:W-:-:S07]  /*04a0*/  IMAD.U32 R5, RZ, RZ, UR5 ;  /* 0x00000005ff057e24 */ /* 0x001fce000f8e00ff */
[----:B------:R-:W-:-:S07]  /*04b0*/  LEPC R20, `(.L_x_7) ;  /* 0x000000001014794e */ /* 0x000fce0000000000 */
[----:B-1-3--:R-:W-:Y:S05]  /*04c0*/  CALL.ABS.NOINC R8 ;  /* 0x0000000008007343 */ /* 0x00afea0003c00000 */
.L_x_7:
[----:B------:R-:W0:Y:S01]  /*04d0*/  S2UR UR5, SR_CgaCtaId ;  /* 0x00000000000579c3 */ /* 0x000e220000008800 */
[----:B------:R-:W-:Y:S01]  /*04e0*/  UMOV UR4, 0x400 ;  /* 0x0000040000047882 */ /* 0x000fe20000000000 */
[----:B------:R-:W-:Y:S02]  /*04f0*/  R2UR UR6, R16 ;  /* 0x00000000100672ca */ /* 0x000fe400000e0000 */
[----:B------:R-:W-:-:S04]  /*0500*/  R2UR UR7, R17 ;  /* 0x00000000110772ca */ /* 0x000fc800000e0000 */
[----:B------:R-:W1:Y:S01]  /*0510*/  LDC.64 R4, c[0x0][0x380] ;  /* 0x0000e000ff047b82 */ /* 0x000e620000000a00 */
[----:B0-----:R-:W-:Y:S01]  /*0520*/  ULEA UR4, UR5, UR4, 0x18 ;  /* 0x0000000405047291 */ /* 0x001fe2000f8ec0ff */
[----:B-1----:R-:W-:-:S08]  /*0530*/  IMAD.WIDE.U32 R4, R2, 0x4, R4 ;  /* 0x0000000402047825 */ /* 0x002fd000078e0004 */
[----:B------:R-:W0:Y:S02]  /*0540*/  LDS.64 R6, [UR4+0x80] ;  /* 0x00008004ff067984 */ /* 0x000e240008000a00 */
[----:B0-----:R-:W-:Y:S02]  /*0550*/  VIADD R7, R7, 0x1 ;  /* 0x0000000107077836 */ /* 0x001fe40000000000 */
[----:B------:R0:W-:Y:S04]  /*0560*/  STG.E desc[UR6][R4.64], R6 ;  /* 0x0000000604007986 */ /* 0x0001e8000c101906 */
[----:B------:R0:W-:Y:S02]  /*0570*/  STS [UR4+0x84], R7 ;  /* 0x00008407ff007988 */ /* 0x0001e40008000804 */
.L_x_4:
[----:B------:R-:W-:Y:S05]  /*0580*/  WARPSYNC.ALL ;  /* 0x0000000000007948 */ /* 0x000fea0003800000 */
[----:B------:R-:W-:Y:S01]  /*0590*/  BAR.SYNC.DEFER_BLOCKING 0x0 ;  /* 0x0000000000007b1d */ /* 0x000fe20000010000 */
[----:B------:R-:W-:-:S13]  /*05a0*/  ISETP.GT.U32.AND P0, PT, R19, 0x3, PT ;  /* 0x000000031300780c */ /* 0x000fda0003f04070 */
[----:B------:R-:W-:Y:S05]  /*05b0*/  @P0 EXIT ;  /* 0x000000000000094d */ /* 0x000fea0003800000 */
[----:B------:R-:W1:Y:S01]  /*05c0*/  S2UR UR5, SR_CgaCtaId ;  /* 0x00000000000579c3 */ /* 0x000e620000008800 */
[----:B------:R-:W-:Y:S01]  /*05d0*/  UMOV UR4, 0x400 ;  /* 0x0000040000047882 */ /* 0x000fe20000000000 */
[----:B------:R-:W-:Y:S01]  /*05e0*/  MOV R18, R2 ;  /* 0x0000000200127202 */ /* 0x000fe20000000f00 */
[----:B0-----:R-:W-:Y:S01]  /*05f0*/  IMAD.MOV.U32 R7, RZ, RZ, R23 ;  /* 0x000000ffff077224 */ /* 0x001fe200078e0017 */
[----:B------:R-:W-:Y:S02]  /*0600*/  MOV R2, 0x0 ;  /* 0x0000000000027802 */ /* 0x000fe40000000f00 */
[----:B------:R-:W-:Y:S01]  /*0610*/  MOV R6, R22 ;  /* 0x0000001600067202 */ /* 0x000fe20000000f00 */
[----:B------:R-:W-:Y:S03]  /*0620*/  STL.64 [R1], R18 ;  /* 0x0000001201007387 */ /* 0x000fe60000100a00 */
[----:B------:R-:W0:Y:S01]  /*0630*/  LDC.64 R2, c[0x4][R2] ;  /* 0x0100000002027b82 */ /* 0x000e220000000a00 */
[----:B-1----:R-:W-:-:S09]  /*0640*/  ULEA UR4, UR5, UR4, 0x18 ;  /* 0x0000000405047291 */ /* 0x002fd2000f8ec0ff */
[----:B------:R-:W1:Y:S02]  /*0650*/  LDS R0, [UR4+0x84] ;  /* 0x00008404ff007984 */ /* 0x000e640008000800 */
[----:B------:R-:W2:Y:S02]  /*0660*/  LDCU.64 UR4, c[0x4][0x28] ;  /* 0x01000500ff0477ac */ /* 0x000ea40008000a00 */
[----:B--2---:R-:W-:Y:S02]  /*0670*/  IMAD.U32 R4, RZ, RZ, UR4 ;  /* 0x00000004ff047e24 */ /* 0x004fe4000f8e00ff */
[----:B------:R-:W-:Y:S01]  /*0680*/  IMAD.U32 R5, RZ, RZ, UR5 ;  /* 0x00000005ff057e24 */ /* 0x000fe2000f8e00ff */
[----:B01----:R1:W-:Y:S06]  /*0690*/  STL [R1+0x8], R0 ;  /* 0x0000080001007387 */ /* 0x0033ec0000100800 */
[----:B------:R-:W-:-:S07]  /*06a0*/  LEPC R20, `(.L_x_8) ;  /* 0x000000001014794e */ /* 0x000fce0000000000 */
[----:B-1----:R-:W-:Y:S05]  /*06b0*/  CALL.ABS.NOINC R2 ;  /* 0x0000000002007343 */ /* 0x002fea0003c00000 */
.L_x_8:
[----:B------:R-:W-:Y:S05]  /*06c0*/  EXIT ;  /* 0x000000000000794d */ /* 0x000fea0003800000 */
.L_x_9:
        /* <DEDUP_REMOVED lines=11> */
.L_x_11:


//--------------------- .nv.global.init           --------------------------
	.section	.nv.global.init,"aw",@progbits
.nv.global.init:
	.type		$str$2,@object
	.size		$str$2,($str$1 - $str$2)
$str$2:
        /*0000*/ 	.byte	0x42, 0x6c, 0x6f, 0x63, 0x6b, 0x20, 0x25, 0x64, 0x3a, 0x20, 0x4d, 0x79, 0x20, 0x73, 0x68, 0x61
        /*0010*/ 	.byte	0x72, 0x65, 0x64, 0x5f, 0x64, 0x61, 0x74, 0x61, 0x5b, 0x30, 0x5d, 0x20, 0x3d, 0x20, 0x25, 0x64
        /*0020*/ 	.byte	0x0a, 0x00
	.type		$str$1,@object
	.size		$str$1,($str$5 - $str$1)
$str$1:
        /*0022*/ 	.byte	0x42, 0x6c, 0x6f, 0x63, 0x6b, 0x20, 0x25, 0x64, 0x3a, 0x20, 0x4d, 0x79, 0x20, 0x73, 0x68, 0x61
        /*0032*/ 	.byte	0x72, 0x65, 0x64, 0x20, 0x6d, 0x65, 0x6d, 0x6f, 0x72, 0x79, 0x20, 0x6d, 0x61, 0x72, 0x6b, 0x65
        /*0042*/ 	.byte	0x72, 0x20, 0x3d, 0x20, 0x25, 0x64, 0x0a, 0x00
	.type		$str$5,@object
	.size		$str$5,($str$6 - $str$5)
$str$5:
        /*004a*/ 	.byte	0x42, 0x6c, 0x6f, 0x63, 0x6b, 0x20, 0x25, 0x64, 0x20, 0x73, 0x74, 0x61, 0x72, 0x74, 0x69, 0x6e
        /*005a*/ 	.byte	0x67, 0x20, 0x77, 0x6f, 0x72, 0x6b, 0x20, 0x28, 0x63, 0x6f, 0x75, 0x6c, 0x64, 0x20, 0x62, 0x65
        /*006a*/ 	.byte	0x20, 0x6f, 0x6e, 0x20, 0x61, 0x6e, 0x79, 0x20, 0x53, 0x4d, 0x2c, 0x20, 0x61, 0x6e, 0x79, 0x20
        /*007a*/ 	.byte	0x74, 0x69, 0x6d, 0x65, 0x29, 0x0a, 0x00
	.type		$str$6,@object
	.size		$str$6,($str$4 - $str$6)
$str$6:
        /*0081*/ 	.byte	0x42, 0x6c, 0x6f, 0x63, 0x6b, 0x20, 0x25, 0x64, 0x20, 0x66, 0x69, 0x6e, 0x69, 0x73, 0x68, 0x65
        /*0091*/ 	.byte	0x64, 0x3a, 0x20, 0x73, 0x75, 0x6d, 0x20, 0x3d, 0x20, 0x25, 0x64, 0x20, 0x28, 0x69, 0x6e, 0x64
        /*00a1*/ 	.byte	0x65, 0x70, 0x65, 0x6e, 0x64, 0x65, 0x6e, 0x74, 0x20, 0x6f, 0x66, 0x20, 0x6f, 0x74, 0x68, 0x65
        /*00b1*/ 	.byte	0x72, 0x20, 0x62, 0x6c, 0x6f, 0x63, 0x6b, 0x73, 0x29, 0x0a, 0x00
	.type		$str$4,@object
	.size		$str$4,($str - $str$4)
$str$4:
        /*00bc*/ 	.byte	0x42, 0x6c, 0x6f, 0x63, 0x6b, 0x20, 0x25, 0x64, 0x2c, 0x20, 0x54, 0x68, 0x72, 0x65, 0x61, 0x64
        /*00cc*/ 	.byte	0x20, 0x25, 0x64, 0x3a, 0x20, 0x49, 0x20, 0x63, 0x61, 0x6e, 0x20, 0x73, 0x65, 0x65, 0x20, 0x6d
        /*00dc*/ 	.byte	0x79, 0x20, 0x62, 0x6c, 0x6f, 0x63, 0x6b, 0x27, 0x73, 0x20, 0x61, 0x74, 0x74, 0x65, 0x6d, 0x70
        /*00ec*/ 	.byte	0x74, 0x5f, 0x63, 0x6f, 0x75, 0x6e, 0x74, 0x65, 0x72, 0x20, 0x3d, 0x20, 0x25, 0x64, 0x0a, 0x00
	.type		$str,@object
	.size		$str,($str$3 - $str)
$str:
        /*00fc*/ 	.byte	0x42, 0x6c, 0x6f, 0x63, 0x6b, 0x20, 0x25, 0x64, 0x20, 0x69, 0x6e, 0x69, 0x74, 0x69, 0x61, 0x6c
        /*010c*/ 	.byte	0x69, 0x7a, 0x69, 0x6e, 0x67, 0x20, 0x6f, 0x6e, 0x20, 0x53, 0x4d, 0x20, 0x28, 0x73, 0x68, 0x61
        /*011c*/ 	.byte	0x72, 0x65, 0x64, 0x20, 0x6d, 0x65, 0x6d, 0x6f, 0x72, 0x79, 0x20, 0x61, 0x64, 0x64, 0x72, 0x65
        /*012c*/ 	.byte	0x73, 0x73, 0x20, 0x73, 0x70, 0x61, 0x63, 0x65, 0x3a, 0x20, 0x42, 0x6c, 0x6f, 0x63, 0x6b, 0x5f
        /*013c*/ 	.byte	0x25, 0x64, 0x29, 0x0a, 0x00
	.type		$str$3,@object
	.size		$str$3,(.L_3 - $str$3)
$str$3:
        /*0141*/ 	.byte	0x42, 0x6c, 0x6f, 0x63, 0x6b, 0x20, 0x25, 0x64, 0x3a, 0x20, 0x49, 0x20, 0x43, 0x41, 0x4e, 0x4e
        /*0151*/ 	.byte	0x4f, 0x54, 0x20, 0x73, 0x65, 0x65, 0x20, 0x6f, 0x74, 0x68, 0x65, 0x72, 0x20, 0x62, 0x6c, 0x6f
        /*0161*/ 	.byte	0x63, 0x6b, 0x73, 0x27, 0x20, 0x73, 0x68, 0x61, 0x72, 0x65, 0x64, 0x20, 0x6d, 0x65, 0x6d, 0x6f
        /*0171*/ 	.byte	0x72, 0x79, 0x20, 0x28, 0x65, 0x76, 0x65, 0x6e, 0x20, 0x6f, 0x6e, 0x20, 0x73, 0x61, 0x6d, 0x65
        /*0181*/ 	.byte	0x20, 0x53, 0x4d, 0x29, 0x0a, 0x00
.L_3:


//--------------------- .nv.shared._Z26showWhyIndependenceMattersPii --------------------------
	.section	.nv.shared._Z26showWhyIndependenceMattersPii,"aw",@nobits
	.sectionflags	@""
	.align	4
.nv.shared._Z26showWhyIndependenceMattersPii:
	.zero		2052


//--------------------- .nv.shared.reserved.0     --------------------------
	.section	.nv.shared.reserved.0,"aw",@nobits
	.weak		__nv_reservedSMEM_offset_0_alias
	.size		__nv_reservedSMEM_offset_0_alias, 0, 64
	.other		__nv_reservedSMEM_offset_0_alias,@"STO_CUDA_RESERVED_SHARED STV_DEFAULT"
__nv_reservedSMEM_offset_0_alias:
	.zero		0
	.zero		64


//--------------------- .nv.shared._Z25demonstrateBlockIsolationPi --------------------------
	.section	.nv.shared._Z25demonstrateBlockIsolationPi,"aw",@nobits
	.sectionflags	@""
	.align	4
.nv.shared._Z25demonstrateBlockIsolationPi:
	.zero		1160


//--------------------- .nv.constant0._Z26showWhyIndependenceMattersPii --------------------------
	.section	.nv.constant0._Z26showWhyIndependenceMattersPii,"a",@progbits
	.sectionflags	@""
	.align	4
.nv.constant0._Z26showWhyIndependenceMattersPii:
	.zero		908


//--------------------- .nv.constant0._Z25demonstrateBlockIsolationPi --------------------------
	.section	.nv.constant0._Z25demonstrateBlockIsolationPi,"a",@progbits
	.sectionflags	@""
	.align	4
.nv.constant0._Z25demonstrateBlockIsolationPi:
	.zero		904


//--------------------- SYMBOLS --------------------------

	.type		.nv.reservedSmem.offset0,@object
	.size		.nv.reservedSmem.offset0,0x4
	.type		.nv.reservedSmem.cap,@object
	.size		.nv.reservedSmem.cap,0x4
	.type		vprintf,@function
